	.headerflags	@"EF_CUDA_TEXMODE_UNIFIED EF_CUDA_64BIT_ADDRESS EF_CUDA_ACCELERATORS EF_CUDA_SM90 EF_CUDA_VIRTUAL_SM(EF_CUDA_SM90)"
	.elftype	@"ET_EXEC"


//--------------------- .nv.info                  --------------------------
	.section	.nv.info,"",@"SHT_CUDA_INFO"
	.align	4


	//----- nvinfo : EIATTR_REGCOUNT
	.align		4
        /*0000*/ 	.byte	0x04, 0x2f
        /*0002*/ 	.short	(.L_1 - .L_0)
	.align		4
.L_0:
        /*0004*/ 	.word	index@(triton_poi_fused_add_mean_1)
        /*0008*/ 	.word	0x0000000e


	//----- nvinfo : EIATTR_MIN_STACK_SIZE
	.align		4
.L_1:
        /*000c*/ 	.byte	0x04, 0x12
        /*000e*/ 	.short	(.L_3 - .L_2)
	.align		4
.L_2:
        /*0010*/ 	.word	index@(triton_poi_fused_add_mean_1)
        /*0014*/ 	.word	0x00000000


	//----- nvinfo : EIATTR_FRAME_SIZE
	.align		4
.L_3:
        /*0018*/ 	.byte	0x04, 0x11
        /*001a*/ 	.short	(.L_5 - .L_4)
	.align		4
.L_4:
        /*001c*/ 	.word	index@(triton_poi_fused_add_mean_1)
        /*0020*/ 	.word	0x00000000


	//----- nvinfo : EIATTR_MIN_STACK_SIZE
	.align		4
.L_5:
        /*0024*/ 	.byte	0x04, 0x12
        /*0026*/ 	.short	(.L_7 - .L_6)
	.align		4
.L_6:
        /*0028*/ 	.word	index@(triton_poi_fused_add_mean_1)
        /*002c*/ 	.word	0x00000000
.L_7:


//--------------------- .nv.info.triton_poi_fused_add_mean_1 --------------------------
	.section	.nv.info.triton_poi_fused_add_mean_1,"",@"SHT_CUDA_INFO"
	.sectionflags	@""
	.align	4


	//----- nvinfo : EIATTR_CUDA_API_VERSION
	.align		4
        /*0000*/ 	.byte	0x04, 0x37
        /*0002*/ 	.short	(.L_9 - .L_8)
.L_8:
        /*0004*/ 	.word	0x0000007c


	//----- nvinfo : EIATTR_KPARAM_INFO
	.align		4
.L_9:
        /*0008*/ 	.byte	0x04, 0x17
        /*000a*/ 	.short	(.L_11 - .L_10)
.L_10:
        /*000c*/ 	.word	0x00000000
        /*0010*/ 	.short	0x0002
        /*0012*/ 	.short	0x0010
        /*0014*/ 	.byte	0x00, 0xf0, 0x11, 0x00


	//----- nvinfo : EIATTR_KPARAM_INFO
	.align		4
.L_11:
        /*0018*/ 	.byte	0x04, 0x17
        /*001a*/ 	.short	(.L_13 - .L_12)
.L_12:
        /*001c*/ 	.word	0x00000000
        /*0020*/ 	.short	0x0001
        /*0022*/ 	.short	0x0008
        /*0024*/ 	.byte	0x00, 0xf4, 0x21, 0x00


	//----- nvinfo : EIATTR_KPARAM_INFO
	.align		4
.L_13:
        /*0028*/ 	.byte	0x04, 0x17
        /*002a*/ 	.short	(.L_15 - .L_14)
.L_14:
        /*002c*/ 	.word	0x00000000
        /*0030*/ 	.short	0x0000
        /*0032*/ 	.short	0x0000
        /*0034*/ 	.byte	0x00, 0xf4, 0x21, 0x00


	//----- nvinfo : EIATTR_SPARSE_MMA_MASK
	.align		4
.L_15:
        /*0038*/ 	.byte	0x03, 0x50
        /*003a*/ 	.short	0x0000


	//----- nvinfo : EIATTR_MAXREG_COUNT
	.align		4
        /*003c*/ 	.byte	0x03, 0x1b
        /*003e*/ 	.short	0x00ff


	//----- nvinfo : EIATTR_EXIT_INSTR_OFFSETS
	.align		4
        /*0040*/ 	.byte	0x04, 0x1c
        /*0042*/ 	.short	(.L_17 - .L_16)


	//   ....[0]....
.L_16:
        /*0044*/ 	.word	0x000001b0


	//   ....[1]....
        /*0048*/ 	.word	0x000001d0


	//----- nvinfo : EIATTR_REQNTID
	.align		4
.L_17:
        /*004c*/ 	.byte	0x04, 0x10
        /*004e*/ 	.short	(.L_19 - .L_18)
.L_18:
        /*0050*/ 	.word	0x00000020
        /*0054*/ 	.word	0x00000001
        /*0058*/ 	.word	0x00000001


	//----- nvinfo : EIATTR_CBANK_PARAM_SIZE
	.align		4
.L_19:
        /*005c*/ 	.byte	0x03, 0x19
        /*005e*/ 	.short	0x0014


	//----- nvinfo : EIATTR_PARAM_CBANK
	.align		4
        /*0060*/ 	.byte	0x04, 0x0a
        /*0062*/ 	.short	(.L_21 - .L_20)
	.align		4
.L_20:
        /*0064*/ 	.word	index@(.nv.constant0.triton_poi_fused_add_mean_1)
        /*0068*/ 	.short	0x0210
        /*006a*/ 	.short	0x0014


	//----- nvinfo : EIATTR_SW_WAR
	.align		4
.L_21:
        /*006c*/ 	.byte	0x04, 0x36
        /*006e*/ 	.short	(.L_23 - .L_22)
.L_22:
        /*0070*/ 	.word	0x00000008
.L_23:


//--------------------- .nv.callgraph             --------------------------
	.section	.nv.callgraph,"",@"SHT_CUDA_CALLGRAPH"
	.align	4
	.sectionentsize	8
	.align		4
        /*0000*/ 	.word	0x00000000
	.align		4
        /*0004*/ 	.word	0xffffffff
	.align		4
        /*0008*/ 	.word	0x00000000
	.align		4
        /*000c*/ 	.word	0xfffffffe
	.align		4
        /*0010*/ 	.word	0x00000000
	.align		4
        /*0014*/ 	.word	0xfffffffd
	.align		4
        /*0018*/ 	.word	0x00000000
	.align		4
        /*001c*/ 	.word	0xfffffffc


//--------------------- .text.triton_poi_fused_add_mean_1 --------------------------
	.section	.text.triton_poi_fused_add_mean_1,"ax",@progbits
	.align	128
        .global         triton_poi_fused_add_mean_1
        .type           triton_poi_fused_add_mean_1,@function
        .size           triton_poi_fused_add_mean_1,(.L_x_1 - triton_poi_fused_add_mean_1)
        .other          triton_poi_fused_add_mean_1,@"STO_CUDA_ENTRY STV_DEFAULT"
triton_poi_fused_add_mean_1:
.text.triton_poi_fused_add_mean_1:
[----:B------:R-:W0:Y:S02]  /*0000*/  LDC R1, c[0x0][0x28] ;  /* 0x00000a00ff017b82 */ /* 0x000e240000000800 */
[----:B------:R-:W1:Y:S01]  /*0010*/  S2R R10, SR_TID.X ;  /* 0x00000000000a7919 */ /* 0x000e620000002100 */
[----:B------:R-:W2:Y:S01]  /*0020*/  LDC.64 R4, c[0x0][0x210] ;  /* 0x00008400ff047b82 */ /* 0x000ea20000000a00 */
[----:B------:R-:W-:Y:S01]  /*0030*/  HFMA2.MMA R8, -RZ, RZ, 0, 0 ;  /* 0x00000000ff087435 */ /* 0x000fe200000001ff */
[----:B------:R-:W-:Y:S01]  /*0040*/  ULDC.64 UR4, c[0x0][0x208] ;  /* 0x0000820000047ab9 */ /* 0x000fe20000000a00 */
[----:B------:R-:W3:Y:S01]  /*0050*/  S2R R9, SR_CTAID.X ;  /* 0x0000000000097919 */ /* 0x000ee20000002500 */
[----:B-1----:R-:W-:-:S05]  /*0060*/  LOP3.LUT R0, R10, 0xf, RZ, 0xc0, !PT ;  /* 0x0000000f0a007812 */ /* 0x002fca00078ec0ff */
[----:B---3--:R-:W-:-:S05]  /*0070*/  IMAD R9, R9, 0x10, R0 ;  /* 0x0000001009097824 */ /* 0x008fca00078e0200 */
[----:B------:R-:W-:Y:S02]  /*0080*/  SHF.R.S32.HI R0, RZ, 0x1f, R9 ;  /* 0x0000001fff007819 */ /* 0x000fe40000011409 */
[----:B------:R-:W-:Y:S02]  /*0090*/  ISETP.GE.AND P0, PT, R9, 0x10, PT ;  /* 0x000000100900780c */ /* 0x000fe40003f06270 */
[----:B------:R-:W-:-:S05]  /*00a0*/  LEA.HI R0, R0, R9, RZ, 0x2 ;  /* 0x0000000900007211 */ /* 0x000fca00078f10ff */
[C---:B------:R-:W-:Y:S01]  /*00b0*/  IMAD.SHL.U32 R2, R0.reuse, 0x2, RZ ;  /* 0x0000000200027824 */ /* 0x040fe200078e00ff */
[----:B------:R-:W-:-:S04]  /*00c0*/  LOP3.LUT R0, R0, 0xfffffffc, RZ, 0xc0, !PT ;  /* 0xfffffffc00007812 */ /* 0x000fc800078ec0ff */
[----:B------:R-:W-:-:S04]  /*00d0*/  LOP3.LUT R2, R2, 0xfffffff8, RZ, 0xc0, !PT ;  /* 0xfffffff802027812 */ /* 0x000fc800078ec0ff */
[----:B------:R-:W-:Y:S01]  /*00e0*/  IADD3 R3, R2, R9, -R0 ;  /* 0x0000000902037210 */ /* 0x000fe20007ffe800 */
[----:B------:R-:W-:-:S03]  /*00f0*/  IMAD.MOV.U32 R0, RZ, RZ, RZ ;  /* 0x000000ffff007224 */ /* 0x000fc600078e00ff */
[----:B------:R-:W-:Y:S01]  /*0100*/  IADD3 R7, R3, 0x4, RZ ;  /* 0x0000000403077810 */ /* 0x000fe20007ffe0ff */
[----:B--2---:R-:W-:-:S04]  /*0110*/  IMAD.WIDE R2, R3, 0x4, R4 ;  /* 0x0000000403027825 */ /* 0x004fc800078e0204 */
[----:B------:R-:W-:Y:S01]  /*0120*/  IMAD.WIDE R4, R7, 0x4, R4 ;  /* 0x0000000407047825 */ /* 0x000fe200078e0204 */
[----:B------:R-:W2:Y:S01]  /*0130*/  @!P0 LDG.E R0, desc[UR4][R2.64] ;  /* 0x0000000402008981 */ /* 0x000ea2000c1e1900 */
[----:B------:R-:W1:Y:S03]  /*0140*/  LDC.64 R6, c[0x0][0x218] ;  /* 0x00008600ff067b82 */ /* 0x000e660000000a00 */
[----:B------:R-:W3:Y:S01]  /*0150*/  @!P0 LDG.E R8, desc[UR4][R4.64] ;  /* 0x0000000404088981 */ /* 0x000ee2000c1e1900 */
[----:B------:R-:W-:-:S04]  /*0160*/  LOP3.LUT P0, RZ, R10, 0x10, RZ, 0xc0, !PT ;  /* 0x000000100aff7812 */ /* 0x000fc8000780c0ff */
[C---:B------:R-:W-:Y:S01]  /*0170*/  ISETP.LT.AND P0, PT, R9.reuse, 0x10, !P0 ;  /* 0x000000100900780c */ /* 0x040fe20004701270 */
[----:B-1----:R-:W-:-:S04]  /*0180*/  IMAD.WIDE R6, R9, 0x4, R6 ;  /* 0x0000000409067825 */ /* 0x002fc800078e0206 */
[----:B--2---:R-:W-:-:S04]  /*0190*/  FADD R11, RZ, R0 ;  /* 0x00000000ff0b7221 */ /* 0x004fc80000000000 */
[----:B---3--:R-:W-:-:S04]  /*01a0*/  FADD R11, R11, R8 ;  /* 0x000000080b0b7221 */ /* 0x008fc80000000000 */
[----:B------:R-:W-:Y:S05]  /*01b0*/  @!P0 EXIT ;  /* 0x000000000000894d */ /* 0x000fea0003800000 */
[----:B------:R-:W-:Y:S01]  /*01c0*/  STG.E desc[UR4][R6.64], R11 ;  /* 0x0000000b06007986 */ /* 0x000fe2000c101904 */
[----:B------:R-:W-:Y:S05]  /*01d0*/  EXIT ;  /* 0x000000000000794d */ /* 0x000fea0003800000 */
.L_x_0:
[----:B------:R-:W-:-:S00]  /*01e0*/  BRA `(.L_x_0) ;  /* 0xfffffffc00fc7947 */ /* 0x000fc0000383ffff */
[----:B------:R-:W-:-:S00]  /*01f0*/  NOP ;  /* 0x0000000000007918 */ /* 0x000fc00000000000 */
        /* <DEDUP_REMOVED lines=8> */
.L_x_1:


//--------------------- .nv.constant0.triton_poi_fused_add_mean_1 --------------------------
	.section	.nv.constant0.triton_poi_fused_add_mean_1,"a",@progbits
	.sectionflags	@""
	.align	4
.nv.constant0.triton_poi_fused_add_mean_1:
	.zero		548
